	.headerflags	@"EF_CUDA_TEXMODE_UNIFIED EF_CUDA_64BIT_ADDRESS EF_CUDA_ACCELERATORS EF_CUDA_SM90 EF_CUDA_VIRTUAL_SM(EF_CUDA_SM90)"
	.elftype	@"ET_EXEC"


//--------------------- .nv.info                  --------------------------
	.section	.nv.info,"",@"SHT_CUDA_INFO"
	.align	4


	//----- nvinfo : EIATTR_REGCOUNT
	.align		4
        /*0000*/ 	.byte	0x04, 0x2f
        /*0002*/ 	.short	(.L_1 - .L_0)
	.align		4
.L_0:
        /*0004*/ 	.word	index@(triton_poi_fused_add_3)
        /*0008*/ 	.word	0x0000000a


	//----- nvinfo : EIATTR_MIN_STACK_SIZE
	.align		4
.L_1:
        /*000c*/ 	.byte	0x04, 0x12
        /*000e*/ 	.short	(.L_3 - .L_2)
	.align		4
.L_2:
        /*0010*/ 	.word	index@(triton_poi_fused_add_3)
        /*0014*/ 	.word	0x00000000


	//----- nvinfo : EIATTR_FRAME_SIZE
	.align		4
.L_3:
        /*0018*/ 	.byte	0x04, 0x11
        /*001a*/ 	.short	(.L_5 - .L_4)
	.align		4
.L_4:
        /*001c*/ 	.word	index@(triton_poi_fused_add_3)
        /*0020*/ 	.word	0x00000000


	//----- nvinfo : EIATTR_MIN_STACK_SIZE
	.align		4
.L_5:
        /*0024*/ 	.byte	0x04, 0x12
        /*0026*/ 	.short	(.L_7 - .L_6)
	.align		4
.L_6:
        /*0028*/ 	.word	index@(triton_poi_fused_add_3)
        /*002c*/ 	.word	0x00000000
.L_7:


//--------------------- .nv.info.triton_poi_fused_add_3 --------------------------
	.section	.nv.info.triton_poi_fused_add_3,"",@"SHT_CUDA_INFO"
	.sectionflags	@""
	.align	4


	//----- nvinfo : EIATTR_CUDA_API_VERSION
	.align		4
        /*0000*/ 	.byte	0x04, 0x37
        /*0002*/ 	.short	(.L_9 - .L_8)
.L_8:
        /*0004*/ 	.word	0x0000007c


	//----- nvinfo : EIATTR_KPARAM_INFO
	.align		4
.L_9:
        /*0008*/ 	.byte	0x04, 0x17
        /*000a*/ 	.short	(.L_11 - .L_10)
.L_10:
        /*000c*/ 	.word	0x00000000
        /*0010*/ 	.short	0x0002
        /*0012*/ 	.short	0x0010
        /*0014*/ 	.byte	0x00, 0xf0, 0x11, 0x00


	//----- nvinfo : EIATTR_KPARAM_INFO
	.align		4
.L_11:
        /*0018*/ 	.byte	0x04, 0x17
        /*001a*/ 	.short	(.L_13 - .L_12)
.L_12:
        /*001c*/ 	.word	0x00000000
        /*0020*/ 	.short	0x0001
        /*0022*/ 	.short	0x0008
        /*0024*/ 	.byte	0x00, 0xf4, 0x21, 0x00


	//----- nvinfo : EIATTR_KPARAM_INFO
	.align		4
.L_13:
        /*0028*/ 	.byte	0x04, 0x17
        /*002a*/ 	.short	(.L_15 - .L_14)
.L_14:
        /*002c*/ 	.word	0x00000000
        /*0030*/ 	.short	0x0000
        /*0032*/ 	.short	0x0000
        /*0034*/ 	.byte	0x00, 0xf4, 0x21, 0x00


	//----- nvinfo : EIATTR_SPARSE_MMA_MASK
	.align		4
.L_15:
        /*0038*/ 	.byte	0x03, 0x50
        /*003a*/ 	.short	0x0000


	//----- nvinfo : EIATTR_MAXREG_COUNT
	.align		4
        /*003c*/ 	.byte	0x03, 0x1b
        /*003e*/ 	.short	0x00ff


	//----- nvinfo : EIATTR_EXIT_INSTR_OFFSETS
	.align		4
        /*0040*/ 	.byte	0x04, 0x1c
        /*0042*/ 	.short	(.L_17 - .L_16)


	//   ....[0]....
.L_16:
        /*0044*/ 	.word	0x00000100


	//   ....[1]....
        /*0048*/ 	.word	0x00000120


	//----- nvinfo : EIATTR_REQNTID
	.align		4
.L_17:
        /*004c*/ 	.byte	0x04, 0x10
        /*004e*/ 	.short	(.L_19 - .L_18)
.L_18:
        /*0050*/ 	.word	0x00000080
        /*0054*/ 	.word	0x00000001
        /*0058*/ 	.word	0x00000001


	//----- nvinfo : EIATTR_CBANK_PARAM_SIZE
	.align		4
.L_19:
        /*005c*/ 	.byte	0x03, 0x19
        /*005e*/ 	.short	0x0014


	//----- nvinfo : EIATTR_PARAM_CBANK
	.align		4
        /*0060*/ 	.byte	0x04, 0x0a
        /*0062*/ 	.short	(.L_21 - .L_20)
	.align		4
.L_20:
        /*0064*/ 	.word	index@(.nv.constant0.triton_poi_fused_add_3)
        /*0068*/ 	.short	0x0210
        /*006a*/ 	.short	0x0014


	//----- nvinfo : EIATTR_SW_WAR
	.align		4
.L_21:
        /*006c*/ 	.byte	0x04, 0x36
        /*006e*/ 	.short	(.L_23 - .L_22)
.L_22:
        /*0070*/ 	.word	0x00000008
.L_23:


//--------------------- .nv.callgraph             --------------------------
	.section	.nv.callgraph,"",@"SHT_CUDA_CALLGRAPH"
	.align	4
	.sectionentsize	8
	.align		4
        /*0000*/ 	.word	0x00000000
	.align		4
        /*0004*/ 	.word	0xffffffff
	.align		4
        /*0008*/ 	.word	0x00000000
	.align		4
        /*000c*/ 	.word	0xfffffffe
	.align		4
        /*0010*/ 	.word	0x00000000
	.align		4
        /*0014*/ 	.word	0xfffffffd
	.align		4
        /*0018*/ 	.word	0x00000000
	.align		4
        /*001c*/ 	.word	0xfffffffc


//--------------------- .text.triton_poi_fused_add_3 --------------------------
	.section	.text.triton_poi_fused_add_3,"ax",@progbits
	.align	128
        .global         triton_poi_fused_add_3
        .type           triton_poi_fused_add_3,@function
        .size           triton_poi_fused_add_3,(.L_x_1 - triton_poi_fused_add_3)
        .other          triton_poi_fused_add_3,@"STO_CUDA_ENTRY STV_DEFAULT"
triton_poi_fused_add_3:
.text.triton_poi_fused_add_3:
[----:B------:R-:W0:Y:S02]  /*0000*/  LDC R1, c[0x0][0x28] ;  /* 0x00000a00ff017b82 */ /* 0x000e240000000800 */
[----:B------:R-:W1:Y:S01]  /*0010*/  S2R R0, SR_TID.X ;  /* 0x0000000000007919 */ /* 0x000e620000002100 */
[----:B------:R-:W2:Y:S01]  /*0020*/  LDC.64 R4, c[0x0][0x218] ;  /* 0x00008600ff047b82 */ /* 0x000ea20000000a00 */
[----:B------:R-:W-:Y:S01]  /*0030*/  ULDC.64 UR4, c[0x0][0x208] ;  /* 0x0000820000047ab9 */ /* 0x000fe20000000a00 */
[----:B------:R-:W3:Y:S06]  /*0040*/  S2R R7, SR_CTAID.X ;  /* 0x0000000000077919 */ /* 0x000eec0000002500 */
[----:B------:R-:W4:Y:S01]  /*0050*/  LDC.64 R2, c[0x0][0x210] ;  /* 0x00008400ff027b82 */ /* 0x000f220000000a00 */
[----:B-1----:R-:W-:-:S04]  /*0060*/  LOP3.LUT R0, R0, 0x7f, RZ, 0xc0, !PT ;  /* 0x0000007f00007812 */ /* 0x002fc800078ec0ff */
[----:B---3--:R-:W-:Y:S02]  /*0070*/  LEA R7, R7, R0, 0x7 ;  /* 0x0000000007077211 */ /* 0x008fe400078e38ff */
[----:B------:R-:W-:Y:S02]  /*0080*/  MOV R0, RZ ;  /* 0x000000ff00007202 */ /* 0x000fe40000000f00 */
[C---:B------:R-:W-:Y:S01]  /*0090*/  ISETP.GE.AND P0, PT, R7.reuse, 0x80, PT ;  /* 0x000000800700780c */ /* 0x040fe20003f06270 */
[----:B--2---:R-:W-:-:S04]  /*00a0*/  IMAD.WIDE R4, R7, 0x4, R4 ;  /* 0x0000000407047825 */ /* 0x004fc800078e0204 */
[----:B----4-:R-:W-:Y:S01]  /*00b0*/  IMAD.WIDE R2, R7, 0x4, R2 ;  /* 0x0000000407027825 */ /* 0x010fe200078e0202 */
[----:B------:R-:W-:-:S07]  /*00c0*/  HFMA2.MMA R7, -RZ, RZ, 0, 0 ;  /* 0x00000000ff077435 */ /* 0x000fce00000001ff */
[----:B------:R-:W2:Y:S04]  /*00d0*/  @!P0 LDG.E R0, desc[UR4][R2.64] ;  /* 0x0000000402008981 */ /* 0x000ea8000c1e1900 */
[----:B------:R-:W2:Y:S02]  /*00e0*/  @!P0 LDG.E R7, desc[UR4][R4.64] ;  /* 0x0000000404078981 */ /* 0x000ea4000c1e1900 */
[----:B--2---:R-:W-:Y:S01]  /*00f0*/  FADD R7, R7, R0 ;  /* 0x0000000007077221 */ /* 0x004fe20000000000 */
[----:B------:R-:W-:Y:S06]  /*0100*/  @P0 EXIT ;  /* 0x000000000000094d */ /* 0x000fec0003800000 */
[----:B------:R-:W-:Y:S01]  /*0110*/  STG.E desc[UR4][R2.64], R7 ;  /* 0x0000000702007986 */ /* 0x000fe2000c101904 */
[----:B------:R-:W-:Y:S05]  /*0120*/  EXIT ;  /* 0x000000000000794d */ /* 0x000fea0003800000 */
.L_x_0:
[----:B------:R-:W-:-:S00]  /*0130*/  BRA `(.L_x_0) ;  /* 0xfffffffc00fc7947 */ /* 0x000fc0000383ffff */
[----:B------:R-:W-:-:S00]  /*0140*/  NOP ;  /* 0x0000000000007918 */ /* 0x000fc00000000000 */
        /* <DEDUP_REMOVED lines=11> */
.L_x_1:


//--------------------- .nv.constant0.triton_poi_fused_add_3 --------------------------
	.section	.nv.constant0.triton_poi_fused_add_3,"a",@progbits
	.sectionflags	@""
	.align	4
.nv.constant0.triton_poi_fused_add_3:
	.zero		548
